	.headerflags	@"EF_CUDA_TEXMODE_UNIFIED EF_CUDA_64BIT_ADDRESS EF_CUDA_ACCELERATORS EF_CUDA_SM90 EF_CUDA_VIRTUAL_SM(EF_CUDA_SM90)"
	.elftype	@"ET_EXEC"


//--------------------- .nv.info                  --------------------------
	.section	.nv.info,"",@"SHT_CUDA_INFO"
	.align	4


	//----- nvinfo : EIATTR_REGCOUNT
	.align		4
        /*0000*/ 	.byte	0x04, 0x2f
        /*0002*/ 	.short	(.L_1 - .L_0)
	.align		4
.L_0:
        /*0004*/ 	.word	index@(triton_poi_fused_16)
        /*0008*/ 	.word	0x0000001e


	//----- nvinfo : EIATTR_MIN_STACK_SIZE
	.align		4
.L_1:
        /*000c*/ 	.byte	0x04, 0x12
        /*000e*/ 	.short	(.L_3 - .L_2)
	.align		4
.L_2:
        /*0010*/ 	.word	index@(triton_poi_fused_16)
        /*0014*/ 	.word	0x00000000


	//----- nvinfo : EIATTR_FRAME_SIZE
	.align		4
.L_3:
        /*0018*/ 	.byte	0x04, 0x11
        /*001a*/ 	.short	(.L_5 - .L_4)
	.align		4
.L_4:
        /*001c*/ 	.word	index@(triton_poi_fused_16)
        /*0020*/ 	.word	0x00000000


	//----- nvinfo : EIATTR_MIN_STACK_SIZE
	.align		4
.L_5:
        /*0024*/ 	.byte	0x04, 0x12
        /*0026*/ 	.short	(.L_7 - .L_6)
	.align		4
.L_6:
        /*0028*/ 	.word	index@(triton_poi_fused_16)
        /*002c*/ 	.word	0x00000000
.L_7:


//--------------------- .nv.info.triton_poi_fused_16 --------------------------
	.section	.nv.info.triton_poi_fused_16,"",@"SHT_CUDA_INFO"
	.sectionflags	@""
	.align	4


	//----- nvinfo : EIATTR_CUDA_API_VERSION
	.align		4
        /*0000*/ 	.byte	0x04, 0x37
        /*0002*/ 	.short	(.L_9 - .L_8)
.L_8:
        /*0004*/ 	.word	0x0000007c


	//----- nvinfo : EIATTR_KPARAM_INFO
	.align		4
.L_9:
        /*0008*/ 	.byte	0x04, 0x17
        /*000a*/ 	.short	(.L_11 - .L_10)
.L_10:
        /*000c*/ 	.word	0x00000000
        /*0010*/ 	.short	0x0003
        /*0012*/ 	.short	0x0014
        /*0014*/ 	.byte	0x00, 0xf0, 0x11, 0x00


	//----- nvinfo : EIATTR_KPARAM_INFO
	.align		4
.L_11:
        /*0018*/ 	.byte	0x04, 0x17
        /*001a*/ 	.short	(.L_13 - .L_12)
.L_12:
        /*001c*/ 	.word	0x00000000
        /*0020*/ 	.short	0x0002
        /*0022*/ 	.short	0x0010
        /*0024*/ 	.byte	0x00, 0xf0, 0x11, 0x00


	//----- nvinfo : EIATTR_KPARAM_INFO
	.align		4
.L_13:
        /*0028*/ 	.byte	0x04, 0x17
        /*002a*/ 	.short	(.L_15 - .L_14)
.L_14:
        /*002c*/ 	.word	0x00000000
        /*0030*/ 	.short	0x0001
        /*0032*/ 	.short	0x0008
        /*0034*/ 	.byte	0x00, 0xf4, 0x21, 0x00


	//----- nvinfo : EIATTR_KPARAM_INFO
	.align		4
.L_15:
        /*0038*/ 	.byte	0x04, 0x17
        /*003a*/ 	.short	(.L_17 - .L_16)
.L_16:
        /*003c*/ 	.word	0x00000000
        /*0040*/ 	.short	0x0000
        /*0042*/ 	.short	0x0000
        /*0044*/ 	.byte	0x00, 0xf4, 0x21, 0x00


	//----- nvinfo : EIATTR_SPARSE_MMA_MASK
	.align		4
.L_17:
        /*0048*/ 	.byte	0x03, 0x50
        /*004a*/ 	.short	0x0000


	//----- nvinfo : EIATTR_MAXREG_COUNT
	.align		4
        /*004c*/ 	.byte	0x03, 0x1b
        /*004e*/ 	.short	0x00ff


	//----- nvinfo : EIATTR_EXIT_INSTR_OFFSETS
	.align		4
        /*0050*/ 	.byte	0x04, 0x1c
        /*0052*/ 	.short	(.L_19 - .L_18)


	//   ....[0]....
.L_18:
        /*0054*/ 	.word	0x000006d0


	//   ....[1]....
        /*0058*/ 	.word	0x00000720


	//----- nvinfo : EIATTR_REQNTID
	.align		4
.L_19:
        /*005c*/ 	.byte	0x04, 0x10
        /*005e*/ 	.short	(.L_21 - .L_20)
.L_20:
        /*0060*/ 	.word	0x00000080
        /*0064*/ 	.word	0x00000001
        /*0068*/ 	.word	0x00000001


	//----- nvinfo : EIATTR_CBANK_PARAM_SIZE
	.align		4
.L_21:
        /*006c*/ 	.byte	0x03, 0x19
        /*006e*/ 	.short	0x0018


	//----- nvinfo : EIATTR_PARAM_CBANK
	.align		4
        /*0070*/ 	.byte	0x04, 0x0a
        /*0072*/ 	.short	(.L_23 - .L_22)
	.align		4
.L_22:
        /*0074*/ 	.word	index@(.nv.constant0.triton_poi_fused_16)
        /*0078*/ 	.short	0x0210
        /*007a*/ 	.short	0x0018


	//----- nvinfo : EIATTR_SW_WAR
	.align		4
.L_23:
        /*007c*/ 	.byte	0x04, 0x36
        /*007e*/ 	.short	(.L_25 - .L_24)
.L_24:
        /*0080*/ 	.word	0x00000008
.L_25:


//--------------------- .nv.callgraph             --------------------------
	.section	.nv.callgraph,"",@"SHT_CUDA_CALLGRAPH"
	.align	4
	.sectionentsize	8
	.align		4
        /*0000*/ 	.word	0x00000000
	.align		4
        /*0004*/ 	.word	0xffffffff
	.align		4
        /*0008*/ 	.word	0x00000000
	.align		4
        /*000c*/ 	.word	0xfffffffe
	.align		4
        /*0010*/ 	.word	0x00000000
	.align		4
        /*0014*/ 	.word	0xfffffffd
	.align		4
        /*0018*/ 	.word	0x00000000
	.align		4
        /*001c*/ 	.word	0xfffffffc


//--------------------- .text.triton_poi_fused_16 --------------------------
	.section	.text.triton_poi_fused_16,"ax",@progbits
	.sectionflags	@"SHF_BARRIERS=1"
	.align	128
        .global         triton_poi_fused_16
        .type           triton_poi_fused_16,@function
        .size           triton_poi_fused_16,(.L_x_1 - triton_poi_fused_16)
        .other          triton_poi_fused_16,@"STO_CUDA_ENTRY STV_DEFAULT"
triton_poi_fused_16:
.text.triton_poi_fused_16:
[----:B------:R-:W0:Y:S01]  /*0000*/  LDC R1, c[0x0][0x28] ;  /* 0x00000a00ff017b82 */ /* 0x000e220000000800 */
[----:B------:R-:W1:Y:S07]  /*0010*/  S2R R19, SR_CTAID.Z ;  /* 0x0000000000137919 */ /* 0x000e6e0000002700 */
[----:B------:R-:W1:Y:S01]  /*0020*/  S2UR UR4, SR_CTAID.Y ;  /* 0x00000000000479c3 */ /* 0x000e620000002600 */
[----:B------:R-:W-:Y:S01]  /*0030*/  IMAD.MOV.U32 R18, RZ, RZ, RZ ;  /* 0x000000ffff127224 */ /* 0x000fe200078e00ff */
[----:B------:R-:W-:Y:S01]  /*0040*/  ULDC.64 UR6, c[0x0][0x208] ;  /* 0x0000820000067ab9 */ /* 0x000fe20000000a00 */
[----:B------:R-:W2:Y:S01]  /*0050*/  S2R R15, SR_CTAID.X ;  /* 0x00000000000f7919 */ /* 0x000ea20000002500 */
[----:B------:R-:W3:Y:S04]  /*0060*/  S2R R14, SR_TID.X ;  /* 0x00000000000e7919 */ /* 0x000ee80000002100 */
[----:B------:R-:W1:Y:S08]  /*0070*/  LDC R0, c[0x0][0x10] ;  /* 0x00000400ff007b82 */ /* 0x000e700000000800 */
[----:B------:R-:W4:Y:S01]  /*0080*/  LDC.64 R16, c[0x0][0x210] ;  /* 0x00008400ff107b82 */ /* 0x000f220000000a00 */
[----:B-1----:R-:W-:-:S02]  /*0090*/  IMAD R19, R19, R0, UR4 ;  /* 0x0000000413137e24 */ /* 0x002fc4000f8e0200 */
[----:B--2---:R-:W-:Y:S02]  /*00a0*/  IMAD.SHL.U32 R15, R15, 0x10, RZ ;  /* 0x000000100f0f7824 */ /* 0x004fe400078e00ff */
[----:B------:R-:W-:Y:S01]  /*00b0*/  IMAD.SHL.U32 R19, R19, 0x40, RZ ;  /* 0x0000004013137824 */ /* 0x000fe200078e00ff */
[----:B---3--:R-:W-:Y:S02]  /*00c0*/  SHF.R.U32.HI R0, RZ, 0x4, R14 ;  /* 0x00000004ff007819 */ /* 0x008fe4000001160e */
[----:B------:R-:W-:Y:S02]  /*00d0*/  LOP3.LUT R4, R15, 0xf, R14, 0xf8, !PT ;  /* 0x0000000f0f047812 */ /* 0x000fe400078ef80e */
[----:B------:R-:W-:Y:S02]  /*00e0*/  SGXT.U32 R0, R0, 0x3 ;  /* 0x000000030000781a */ /* 0x000fe40000000000 */
[----:B------:R-:W-:Y:S02]  /*00f0*/  ISETP.GE.AND P0, PT, R4, 0x9, PT ;  /* 0x000000090400780c */ /* 0x000fe40003f06270 */
[----:B------:R-:W-:-:S02]  /*0100*/  LOP3.LUT R3, R19, 0x8, R0, 0xfe, !PT ;  /* 0x0000000813037812 */ /* 0x000fc400078efe00 */
[----:B------:R-:W-:Y:S02]  /*0110*/  LOP3.LUT R2, R19, R0, RZ, 0xfc, !PT ;  /* 0x0000000013027212 */ /* 0x000fe400078efcff */
[C---:B------:R-:W-:Y:S01]  /*0120*/  ISETP.LT.AND P2, PT, R3.reuse, 0x2a000, !P0 ;  /* 0x0002a0000300780c */ /* 0x040fe20004741270 */
[--C-:B------:R-:W-:Y:S01]  /*0130*/  IMAD R3, R3, 0x9, R4.reuse ;  /* 0x0000000903037824 */ /* 0x100fe200078e0204 */
[----:B------:R-:W-:Y:S01]  /*0140*/  LOP3.LUT R6, R19, 0x10, R0, 0xfe, !PT ;  /* 0x0000001013067812 */ /* 0x000fe200078efe00 */
[C---:B------:R-:W-:Y:S01]  /*0150*/  IMAD R5, R2.reuse, 0x9, R4 ;  /* 0x0000000902057824 */ /* 0x040fe200078e0204 */
[----:B------:R-:W-:Y:S02]  /*0160*/  LOP3.LUT R7, R19, 0x18, R0, 0xfe, !PT ;  /* 0x0000001813077812 */ /* 0x000fe400078efe00 */
[----:B------:R-:W-:Y:S01]  /*0170*/  ISETP.LT.AND P1, PT, R2, 0x2a000, !P0 ;  /* 0x0002a0000200780c */ /* 0x000fe20004721270 */
[----:B----4-:R-:W-:Y:S01]  /*0180*/  IMAD.WIDE R2, R3, 0x4, R16 ;  /* 0x0000000403027825 */ /* 0x010fe200078e0210 */
[----:B------:R-:W-:-:S02]  /*0190*/  ISETP.LT.AND P6, PT, R6, 0x2a000, !P0 ;  /* 0x0002a0000600780c */ /* 0x000fc400047c1270 */
[----:B------:R-:W-:Y:S02]  /*01a0*/  LOP3.LUT R8, R19, 0x20, R0, 0xfe, !PT ;  /* 0x0000002013087812 */ /* 0x000fe400078efe00 */
[----:B------:R-:W-:Y:S01]  /*01b0*/  ISETP.LT.AND P5, PT, R7, 0x2a000, !P0 ;  /* 0x0002a0000700780c */ /* 0x000fe200047a1270 */
[----:B------:R1:W2:Y:S01]  /*01c0*/  @P2 LDG.E.EL R18, desc[UR6][R2.64] ;  /* 0x0000000602122981 */ /* 0x0002a2000c2e1900 */
[----:B------:R-:W-:Y:S02]  /*01d0*/  LOP3.LUT R4, R19, 0x28, R0, 0xfe, !PT ;  /* 0x0000002813047812 */ /* 0x000fe400078efe00 */
[----:B------:R-:W-:Y:S02]  /*01e0*/  LOP3.LUT R6, R19, 0x30, R0, 0xfe, !PT ;  /* 0x0000003013067812 */ /* 0x000fe400078efe00 */
[----:B------:R-:W-:Y:S02]  /*01f0*/  LOP3.LUT R7, R19, 0x38, R0, 0xfe, !PT ;  /* 0x0000003813077812 */ /* 0x000fe400078efe00 */
[----:B------:R-:W-:-:S02]  /*0200*/  ISETP.LT.AND P4, PT, R8, 0x2a000, !P0 ;  /* 0x0002a0000800780c */ /* 0x000fc40004781270 */
[----:B------:R-:W-:Y:S02]  /*0210*/  ISETP.LT.AND P3, PT, R4, 0x2a000, !P0 ;  /* 0x0002a0000400780c */ /* 0x000fe40004761270 */
[----:B------:R-:W-:Y:S02]  /*0220*/  ISETP.LT.AND P2, PT, R6, 0x2a000, !P0 ;  /* 0x0002a0000600780c */ /* 0x000fe40004741270 */
[----:B------:R-:W-:Y:S01]  /*0230*/  ISETP.LT.AND P0, PT, R7, 0x2a000, !P0 ;  /* 0x0002a0000700780c */ /* 0x000fe20004701270 */
[C---:B------:R-:W-:Y:S02]  /*0240*/  VIADD R7, R5.reuse, 0x90 ;  /* 0x0000009005077836 */ /* 0x040fe40000000000 */
[C---:B------:R-:W-:Y:S02]  /*0250*/  VIADD R9, R5.reuse, 0xd8 ;  /* 0x000000d805097836 */ /* 0x040fe40000000000 */
[C---:B------:R-:W-:Y:S02]  /*0260*/  VIADD R11, R5.reuse, 0x120 ;  /* 0x00000120050b7836 */ /* 0x040fe40000000000 */
[----:B------:R-:W-:-:S02]  /*0270*/  VIADD R13, R5, 0x168 ;  /* 0x00000168050d7836 */ /* 0x000fc40000000000 */
[C---:B------:R-:W-:Y:S02]  /*0280*/  VIADD R23, R5.reuse, 0x1b0 ;  /* 0x000001b005177836 */ /* 0x040fe40000000000 */
[C---:B------:R-:W-:Y:S02]  /*0290*/  VIADD R25, R5.reuse, 0x1f8 ;  /* 0x000001f805197836 */ /* 0x040fe40000000000 */
[----:B-1----:R-:W-:-:S04]  /*02a0*/  IMAD.WIDE R2, R5, 0x4, R16 ;  /* 0x0000000405027825 */ /* 0x002fc800078e0210 */
[----:B------:R-:W-:-:S04]  /*02b0*/  IMAD.WIDE R4, R7, 0x4, R16 ;  /* 0x0000000407047825 */ /* 0x000fc800078e0210 */
[----:B------:R-:W-:-:S04]  /*02c0*/  IMAD.WIDE R6, R9, 0x4, R16 ;  /* 0x0000000409067825 */ /* 0x000fc800078e0210 */
[----:B------:R-:W-:Y:S01]  /*02d0*/  IMAD.WIDE R8, R11, 0x4, R16 ;  /* 0x000000040b087825 */ /* 0x000fe200078e0210 */
[----:B------:R-:W-:-:S03]  /*02e0*/  CS2R R20, SRZ ;  /* 0x0000000000147805 */ /* 0x000fc6000001ff00 */
[----:B------:R-:W-:-:S03]  /*02f0*/  IMAD.WIDE R10, R13, 0x4, R16 ;  /* 0x000000040d0a7825 */ /* 0x000fc600078e0210 */
[----:B------:R1:W3:Y:S01]  /*0300*/  @P6 LDG.E.EL R20, desc[UR6][R4.64] ;  /* 0x0000000604146981 */ /* 0x0002e2000c2e1900 */
[--C-:B------:R-:W-:Y:S01]  /*0310*/  IMAD.WIDE R12, R23, 0x4, R16.reuse ;  /* 0x00000004170c7825 */ /* 0x100fe200078e0210 */
[----:B------:R-:W-:Y:S02]  /*0320*/  CS2R R22, SRZ ;  /* 0x0000000000167805 */ /* 0x000fe4000001ff00 */
[----:B------:R-:W4:Y:S01]  /*0330*/  @P5 LDG.E.EL R21, desc[UR6][R6.64] ;  /* 0x0000000606155981 */ /* 0x000f22000c2e1900 */
[----:B------:R-:W-:Y:S01]  /*0340*/  IMAD.WIDE R16, R25, 0x4, R16 ;  /* 0x0000000419107825 */ /* 0x000fe200078e0210 */
[----:B------:R-:W-:Y:S02]  /*0350*/  CS2R R24, SRZ ;  /* 0x0000000000187805 */ /* 0x000fe4000001ff00 */
[----:B------:R-:W5:Y:S01]  /*0360*/  @P4 LDG.E.EL R22, desc[UR6][R8.64] ;  /* 0x0000000608164981 */ /* 0x000f62000c2e1900 */
[----:B------:R-:W-:-:S03]  /*0370*/  IMAD.MOV.U32 R26, RZ, RZ, RZ ;  /* 0x000000ffff1a7224 */ /* 0x000fc600078e00ff */
[----:B------:R-:W5:Y:S04]  /*0380*/  @P3 LDG.E.EL R23, desc[UR6][R10.64] ;  /* 0x000000060a173981 */ /* 0x000f68000c2e1900 */
[----:B------:R1:W5:Y:S04]  /*0390*/  @P2 LDG.E.EL R24, desc[UR6][R12.64] ;  /* 0x000000060c182981 */ /* 0x000368000c2e1900 */
[----:B------:R1:W5:Y:S04]  /*03a0*/  @P1 LDG.E.EL R25, desc[UR6][R2.64] ;  /* 0x0000000602191981 */ /* 0x000368000c2e1900 */
[----:B------:R-:W5:Y:S01]  /*03b0*/  @P0 LDG.E.EL R26, desc[UR6][R16.64] ;  /* 0x00000006101a0981 */ /* 0x000f62000c2e1900 */
[----:B------:R-:W1:Y:S01]  /*03c0*/  S2R R27, SR_TID.X ;  /* 0x00000000001b7919 */ /* 0x000e620000002100 */
[----:B------:R-:W1:Y:S01]  /*03d0*/  S2UR UR5, SR_CgaCtaId ;  /* 0x00000000000579c3 */ /* 0x000e620000008800 */
[----:B------:R-:W-:Y:S01]  /*03e0*/  UMOV UR4, 0x400 ;  /* 0x0000040000047882 */ /* 0x000fe20000000000 */
[----:B-1----:R-:W-:Y:S01]  /*03f0*/  IMAD.SHL.U32 R4, R27, 0x40, RZ ;  /* 0x000000401b047824 */ /* 0x002fe200078e00ff */
[----:B------:R-:W-:-:S04]  /*0400*/  SHF.R.U32.HI R5, RZ, 0x4, R27 ;  /* 0x00000004ff057819 */ /* 0x000fc8000001161b */
[----:B------:R-:W-:Y:S02]  /*0410*/  SGXT.U32 R5, R5, 0x3 ;  /* 0x000000030505781a */ /* 0x000fe40000000000 */
[----:B------:R-:W-:Y:S01]  /*0420*/  LOP3.LUT R4, R4, 0x3c0, RZ, 0xc0, !PT ;  /* 0x000003c004047812 */ /* 0x000fe200078ec0ff */
[----:B0-----:R-:W-:-:S03]  /*0430*/  UPRMT UR4, UR5, 0x654, UR4 ;  /* 0x0000065405047896 */ /* 0x001fc60008000004 */
[----:B------:R-:W-:-:S04]  /*0440*/  LOP3.LUT R5, R4, R5, RZ, 0xfc, !PT ;  /* 0x0000000504057212 */ /* 0x000fc800078efcff */
[----:B------:R-:W-:-:S04]  /*0450*/  LEA.HI R5, R4, R5, RZ, 0x1c ;  /* 0x0000000504057211 */ /* 0x000fc800078fe0ff */
[----:B------:R-:W-:Y:S01]  /*0460*/  LEA R13, R5, UR4, 0x2 ;  /* 0x00000004050d7c11 */ /* 0x000fe2000f8e10ff */
[----:B------:R-:W-:Y:S01]  /*0470*/  IMAD.SHL.U32 R8, R27, 0x4, RZ ;  /* 0x000000041b087824 */ /* 0x000fe200078e00ff */
[----:B------:R-:W-:-:S04]  /*0480*/  SHF.R.U32.HI R2, RZ, 0x2, R27 ;  /* 0x00000002ff027819 */ /* 0x000fc8000001161b */
[----:B------:R-:W-:Y:S02]  /*0490*/  LOP3.LUT R8, R8, 0x1fc, RZ, 0xc0, !PT ;  /* 0x000001fc08087812 */ /* 0x000fe400078ec0ff */
[----:B------:R-:W-:-:S05]  /*04a0*/  LOP3.LUT R3, R2, 0x1c, RZ, 0xc0, !PT ;  /* 0x0000001c02037812 */ /* 0x000fca00078ec0ff */
[----:B------:R-:W-:-:S05]  /*04b0*/  IMAD.IADD R3, R8, 0x1, R3 ;  /* 0x0000000108037824 */ /* 0x000fca00078e0203 */
[----:B------:R-:W-:Y:S01]  /*04c0*/  LEA R4, R3, UR4, 0x2 ;  /* 0x0000000403047c11 */ /* 0x000fe2000f8e10ff */
[----:B------:R-:W-:Y:S01]  /*04d0*/  IMAD.SHL.U32 R10, R14, 0x4, RZ ;  /* 0x000000040e0a7824 */ /* 0x000fe200078e00ff */
[----:B------:R-:W0:Y:S04]  /*04e0*/  LDC.64 R2, c[0x0][0x218] ;  /* 0x00008600ff027b82 */ /* 0x000e280000000a00 */
[----:B------:R-:W-:Y:S01]  /*04f0*/  LOP3.LUT R11, R19, 0x3c, R10, 0xf8, !PT ;  /* 0x0000003c130b7812 */ /* 0x000fe200078ef80a */
[----:B------:R-:W-:-:S04]  /*0500*/  IMAD.MOV.U32 R10, RZ, RZ, RZ ;  /* 0x000000ffff0a7224 */ /* 0x000fc800078e00ff */
[----:B------:R-:W-:-:S05]  /*0510*/  IMAD.HI R9, R11, -0x6db6db6d, R10 ;  /* 0x924924930b097827 */ /* 0x000fca00078e020a */
[----:B------:R-:W-:-:S04]  /*0520*/  SHF.R.U32.HI R10, RZ, 0x1f, R9 ;  /* 0x0000001fff0a7819 */ /* 0x000fc80000011609 */
[----:B------:R-:W-:Y:S02]  /*0530*/  LEA.HI.SX32 R10, R9, R10, 0x18 ;  /* 0x0000000a090a7211 */ /* 0x000fe400078fc2ff */
[----:B------:R-:W-:Y:S02]  /*0540*/  LOP3.LUT R12, R8, 0x200, RZ, 0xfc, !PT ;  /* 0x00000200080c7812 */ /* 0x000fe400078efcff */
[----:B------:R-:W-:Y:S01]  /*0550*/  ISETP.GE.AND P0, PT, R11, 0x2a000, PT ;  /* 0x0002a0000b00780c */ /* 0x000fe20003f06270 */
[C---:B------:R-:W-:Y:S01]  /*0560*/  IMAD R11, R10.reuse, -0x1c0, R11 ;  /* 0xfffffe400a0b7824 */ /* 0x040fe200078e020b */
[----:B------:R-:W-:Y:S02]  /*0570*/  LOP3.LUT R9, R15, R0, RZ, 0xfc, !PT ;  /* 0x000000000f097212 */ /* 0x000fe400078efcff */
[----:B------:R-:W-:Y:S02]  /*0580*/  LOP3.LUT R0, R15, 0x8, R0, 0xfe, !PT ;  /* 0x000000080f007812 */ /* 0x000fe400078efe00 */
[----:B------:R-:W-:Y:S01]  /*0590*/  SHF.R.U32.HI R12, RZ, 0x4, R12 ;  /* 0x00000004ff0c7819 */ /* 0x000fe2000001160c */
[----:B------:R-:W-:Y:S01]  /*05a0*/  IMAD R11, R10, 0xfc0, R11 ;  /* 0x00000fc00a0b7824 */ /* 0x000fe200078e020b */
[----:B------:R-:W-:-:S02]  /*05b0*/  ISETP.LT.AND P1, PT, R9, 0x9, !P0 ;  /* 0x000000090900780c */ /* 0x000fc40004721270 */
[----:B------:R-:W-:Y:S01]  /*05c0*/  ISETP.LT.AND P0, PT, R0, 0x9, !P0 ;  /* 0x000000090000780c */ /* 0x000fe20004701270 */
[----:B------:R-:W-:Y:S01]  /*05d0*/  IMAD R9, R9, 0x1c0, R11 ;  /* 0x000001c009097824 */ /* 0x000fe200078e020b */
[----:B--2---:R-:W-:Y:S04]  /*05e0*/  STS [R13+0x20], R18 ;  /* 0x000020120d007388 */ /* 0x004fe80000000800 */
[----:B---3--:R-:W-:Y:S04]  /*05f0*/  STS [R13+0x40], R20 ;  /* 0x000040140d007388 */ /* 0x008fe80000000800 */
[----:B----4-:R-:W-:Y:S04]  /*0600*/  STS [R13+0x60], R21 ;  /* 0x000060150d007388 */ /* 0x010fe80000000800 */
[----:B-----5:R-:W-:Y:S04]  /*0610*/  STS [R13+0x80], R22 ;  /* 0x000080160d007388 */ /* 0x020fe80000000800 */
[----:B------:R-:W-:Y:S04]  /*0620*/  STS [R13+0xa0], R23 ;  /* 0x0000a0170d007388 */ /* 0x000fe80000000800 */
[----:B------:R-:W-:Y:S04]  /*0630*/  STS [R13+0xc0], R24 ;  /* 0x0000c0180d007388 */ /* 0x000fe80000000800 */
[----:B------:R-:W-:Y:S04]  /*0640*/  STS [R13], R25 ;  /* 0x000000190d007388 */ /* 0x000fe80000000800 */
[----:B------:R1:W-:Y:S01]  /*0650*/  STS [R13+0xe0], R26 ;  /* 0x0000e01a0d007388 */ /* 0x0003e20000000800 */
[----:B------:R-:W-:Y:S06]  /*0660*/  BAR.SYNC.DEFER_BLOCKING 0x0 ;  /* 0x0000000000007b1d */ /* 0x000fec0000010000 */
[----:B------:R-:W2:Y:S01]  /*0670*/  LDS.128 R4, [R4] ;  /* 0x0000000004047984 */ /* 0x000ea20000000c00 */
[----:B-1----:R-:W-:-:S05]  /*0680*/  LOP3.LUT R13, R12, 0x3c, RZ, 0xc0, !PT ;  /* 0x0000003c0c0d7812 */ /* 0x002fca00078ec0ff */
[----:B------:R-:W-:Y:S02]  /*0690*/  IMAD.IADD R13, R8, 0x1, R13 ;  /* 0x00000001080d7824 */ /* 0x000fe400078e020d */
[----:B0-----:R-:W-:-:S03]  /*06a0*/  IMAD.WIDE R8, R9, 0x4, R2 ;  /* 0x0000000409087825 */ /* 0x001fc600078e0202 */
[----:B------:R-:W-:Y:S02]  /*06b0*/  LEA R13, R13, UR4, 0x2 ;  /* 0x000000040d0d7c11 */ /* 0x000fe4000f8e10ff */
[----:B--2---:R0:W-:Y:S02]  /*06c0*/  @P1 STG.E.128 desc[UR6][R8.64], R4 ;  /* 0x0000000408001986 */ /* 0x0041e4000c101d06 */
[----:B0-----:R-:W-:Y:S05]  /*06d0*/  @!P0 EXIT ;  /* 0x000000000000894d */ /* 0x001fea0003800000 */
[----:B------:R-:W0:Y:S01]  /*06e0*/  LDS.128 R12, [R13+0x800] ;  /* 0x000800000d0c7984 */ /* 0x000e220000000c00 */
[----:B------:R-:W-:-:S04]  /*06f0*/  IMAD R11, R0, 0x1c0, R11 ;  /* 0x000001c0000b7824 */ /* 0x000fc800078e020b */
[----:B------:R-:W-:-:S05]  /*0700*/  IMAD.WIDE R2, R11, 0x4, R2 ;  /* 0x000000040b027825 */ /* 0x000fca00078e0202 */
[----:B0-----:R-:W-:Y:S01]  /*0710*/  STG.E.128 desc[UR6][R2.64], R12 ;  /* 0x0000000c02007986 */ /* 0x001fe2000c101d06 */
[----:B------:R-:W-:Y:S05]  /*0720*/  EXIT ;  /* 0x000000000000794d */ /* 0x000fea0003800000 */
.L_x_0:
[----:B------:R-:W-:-:S00]  /*0730*/  BRA `(.L_x_0) ;  /* 0xfffffffc00fc7947 */ /* 0x000fc0000383ffff */
[----:B------:R-:W-:-:S00]  /*0740*/  NOP ;  /* 0x0000000000007918 */ /* 0x000fc00000000000 */
        /* <DEDUP_REMOVED lines=11> */
.L_x_1:


//--------------------- .nv.shared.triton_poi_fused_16 --------------------------
	.section	.nv.shared.triton_poi_fused_16,"aw",@nobits
	.sectionflags	@""
	.align	16
	.zero		1024


//--------------------- .nv.constant0.triton_poi_fused_16 --------------------------
	.section	.nv.constant0.triton_poi_fused_16,"a",@progbits
	.sectionflags	@""
	.align	4
.nv.constant0.triton_poi_fused_16:
	.zero		552
